//
// Generated by NVIDIA NVVM Compiler
//
// Compiler Build ID: CL-36424714
// Cuda compilation tools, release 13.0, V13.0.88
// Based on NVVM 20.0.0
//

.version 9.0
.target sm_100
.address_size 64

	// .globl	_Z9transformPfS_iPi
.extern .shared .align 16 .b8 t[];

.visible .entry _Z9transformPfS_iPi(
	.param .u64 .ptr .align 1 _Z9transformPfS_iPi_param_0,
	.param .u64 .ptr .align 1 _Z9transformPfS_iPi_param_1,
	.param .u32 _Z9transformPfS_iPi_param_2,
	.param .u64 .ptr .align 1 _Z9transformPfS_iPi_param_3
)
{
	.reg .pred 	%p<12>;
	.reg .b32 	%r<36>;
	.reg .b32 	%f<26>;
	.reg .b64 	%rd<11>;

	ld.param.u64 	%rd4, [_Z9transformPfS_iPi_param_0];
	ld.param.u64 	%rd5, [_Z9transformPfS_iPi_param_1];
	ld.param.u32 	%r13, [_Z9transformPfS_iPi_param_2];
	ld.param.u64 	%rd6, [_Z9transformPfS_iPi_param_3];
	mov.u32 	%r14, %ntid.x;
	mov.u32 	%r15, %ctaid.x;
	mov.u32 	%r16, %tid.x;
	mad.lo.s32 	%r34, %r14, %r15, %r16;
	mov.u32 	%r17, %nctaid.x;
	mul.lo.s32 	%r2, %r17, %r14;
	setp.ge.s32 	%p1, %r34, %r13;
	@%p1 bra 	$L__BB0_7;
	cvta.to.global.u64 	%rd7, %rd4;
	cvta.to.global.u64 	%rd8, %rd5;
	cvta.to.global.u64 	%rd9, %rd6;
	mul.wide.s32 	%rd10, %r34, 4;
	add.s64 	%rd1, %rd7, %rd10;
	add.s64 	%rd2, %rd8, %rd10;
	add.s64 	%rd3, %rd9, %rd10;
	add.s32 	%r18, %r34, %r2;
	max.s32 	%r19, %r13, %r18;
	setp.lt.s32 	%p2, %r18, %r13;
	selp.u32 	%r20, 1, 0, %p2;
	add.s32 	%r21, %r18, %r20;
	sub.s32 	%r22, %r19, %r21;
	div.u32 	%r23, %r22, %r2;
	add.s32 	%r3, %r23, %r20;
	and.b32  	%r24, %r3, 3;
	setp.eq.s32 	%p3, %r24, 3;
	@%p3 bra 	$L__BB0_4;
	add.s32 	%r25, %r3, 1;
	and.b32  	%r26, %r25, 3;
	neg.s32 	%r32, %r26;
$L__BB0_3:
	.pragma "nounroll";
	ld.global.f32 	%f1, [%rd1];
	ld.global.f32 	%f2, [%rd2];
	mul.f32 	%f3, %f2, %f2;
	fma.rn.f32 	%f4, %f1, %f1, %f3;
	sqrt.rn.f32 	%f5, %f4;
	setp.le.f32 	%p4, %f5, 0f3F800000;
	selp.u32 	%r27, 1, 0, %p4;
	st.global.u32 	[%rd3], %r27;
	add.s32 	%r34, %r34, %r2;
	add.s32 	%r32, %r32, 1;
	setp.ne.s32 	%p5, %r32, 0;
	@%p5 bra 	$L__BB0_3;
$L__BB0_4:
	setp.lt.u32 	%p6, %r3, 3;
	@%p6 bra 	$L__BB0_7;
	shl.b32 	%r10, %r2, 2;
$L__BB0_6:
	ld.global.f32 	%f6, [%rd1];
	ld.global.f32 	%f7, [%rd2];
	mul.f32 	%f8, %f7, %f7;
	fma.rn.f32 	%f9, %f6, %f6, %f8;
	sqrt.rn.f32 	%f10, %f9;
	setp.le.f32 	%p7, %f10, 0f3F800000;
	selp.u32 	%r28, 1, 0, %p7;
	st.global.u32 	[%rd3], %r28;
	ld.global.f32 	%f11, [%rd1];
	ld.global.f32 	%f12, [%rd2];
	mul.f32 	%f13, %f12, %f12;
	fma.rn.f32 	%f14, %f11, %f11, %f13;
	sqrt.rn.f32 	%f15, %f14;
	setp.le.f32 	%p8, %f15, 0f3F800000;
	selp.u32 	%r29, 1, 0, %p8;
	st.global.u32 	[%rd3], %r29;
	ld.global.f32 	%f16, [%rd1];
	ld.global.f32 	%f17, [%rd2];
	mul.f32 	%f18, %f17, %f17;
	fma.rn.f32 	%f19, %f16, %f16, %f18;
	sqrt.rn.f32 	%f20, %f19;
	setp.le.f32 	%p9, %f20, 0f3F800000;
	selp.u32 	%r30, 1, 0, %p9;
	st.global.u32 	[%rd3], %r30;
	ld.global.f32 	%f21, [%rd1];
	ld.global.f32 	%f22, [%rd2];
	mul.f32 	%f23, %f22, %f22;
	fma.rn.f32 	%f24, %f21, %f21, %f23;
	sqrt.rn.f32 	%f25, %f24;
	setp.le.f32 	%p10, %f25, 0f3F800000;
	selp.u32 	%r31, 1, 0, %p10;
	st.global.u32 	[%rd3], %r31;
	add.s32 	%r34, %r10, %r34;
	setp.lt.s32 	%p11, %r34, %r13;
	@%p11 bra 	$L__BB0_6;
$L__BB0_7:
	ret;

}
	// .globl	_Z6reducePiS_
.visible .entry _Z6reducePiS_(
	.param .u64 .ptr .align 1 _Z6reducePiS__param_0,
	.param .u64 .ptr .align 1 _Z6reducePiS__param_1
)
{
	.reg .pred 	%p<5>;
	.reg .b32 	%r<18>;
	.reg .b64 	%rd<9>;

	ld.param.u64 	%rd2, [_Z6reducePiS__param_0];
	ld.param.u64 	%rd1, [_Z6reducePiS__param_1];
	cvta.to.global.u64 	%rd3, %rd2;
	mov.u32 	%r1, %tid.x;
	mov.u32 	%r2, %ctaid.x;
	mov.u32 	%r17, %ntid.x;
	mad.lo.s32 	%r7, %r2, %r17, %r1;
	mul.wide.s32 	%rd4, %r7, 4;
	add.s64 	%rd5, %rd3, %rd4;
	ld.global.u32 	%r8, [%rd5];
	shl.b32 	%r9, %r1, 2;
	mov.u32 	%r10, t;
	add.s32 	%r4, %r10, %r9;
	st.shared.u32 	[%r4], %r8;
	bar.sync 	0;
	setp.lt.u32 	%p1, %r17, 2;
	@%p1 bra 	$L__BB1_4;
$L__BB1_1:
	shr.u32 	%r6, %r17, 1;
	setp.ge.u32 	%p2, %r1, %r6;
	@%p2 bra 	$L__BB1_3;
	shl.b32 	%r11, %r6, 2;
	add.s32 	%r12, %r4, %r11;
	ld.shared.u32 	%r13, [%r12];
	ld.shared.u32 	%r14, [%r4];
	add.s32 	%r15, %r14, %r13;
	st.shared.u32 	[%r4], %r15;
$L__BB1_3:
	bar.sync 	0;
	setp.gt.u32 	%p3, %r17, 3;
	mov.u32 	%r17, %r6;
	@%p3 bra 	$L__BB1_1;
$L__BB1_4:
	setp.ne.s32 	%p4, %r1, 0;
	@%p4 bra 	$L__BB1_6;
	ld.shared.u32 	%r16, [t];
	cvta.to.global.u64 	%rd6, %rd1;
	mul.wide.u32 	%rd7, %r2, 4;
	add.s64 	%rd8, %rd6, %rd7;
	st.global.u32 	[%rd8], %r16;
$L__BB1_6:
	ret;

}


// ===== COMPILED SASS (sm_100) =====

	.target	sm_100

	.elftype	@"ET_EXEC"


//--------------------- .note.nv.tkinfo           --------------------------
	.section	.note.nv.tkinfo,"",@"SHT_NOTE"
	.sectionflags	@"SHF_NOTE_NV_TKINFO"
	.tkinfo
        /*0018*/ 	.word	0x00000002
        /*0030*/ 	.string	""
        /*0030*/ 	.string	"ptxas"
        /*0030*/ 	.string	"Cuda compilation tools, release 13.0, V13.0.88"
        /*0030*/ 	.string	"Build cuda_13.0.r13.0/compiler.36424714_0"
        /*0030*/ 	.string	"-arch sm_100 -m 64 "



//--------------------- .note.nv.cuinfo           --------------------------
	.section	.note.nv.cuinfo,"",@"SHT_NOTE"
	.sectionflags	@"SHF_NOTE_NV_CUINFO"
        /*0018*/ 	.short	0x0002
        /*001a*/ 	.short	0x0064
        /*001c*/ 	.short	0x0082
	.zero		2


//--------------------- .nv.info                  --------------------------
	.section	.nv.info,"",@"SHT_CUDA_INFO"
	.align	4


	//----- nvinfo : EIATTR_REGCOUNT
	.align		4
        /*0000*/ 	.byte	0x04, 0x2f
        /*0002*/ 	.short	(.L_1 - .L_0)
	.align		4
.L_0:
        /*0004*/ 	.word	index@(_Z9transformPfS_iPi)
        /*0008*/ 	.word	0x00000014


	//----- nvinfo : EIATTR_FRAME_SIZE
	.align		4
.L_1:
        /*000c*/ 	.byte	0x04, 0x11
        /*000e*/ 	.short	(.L_3 - .L_2)
	.align		4
.L_2:
        /*0010*/ 	.word	index@($__internal_0_$__cuda_sm20_sqrt_rn_f32_slowpath)
        /*0014*/ 	.word	0x00000000


	//----- nvinfo : EIATTR_FRAME_SIZE
	.align		4
.L_3:
        /*0018*/ 	.byte	0x04, 0x11
        /*001a*/ 	.short	(.L_5 - .L_4)
	.align		4
.L_4:
        /*001c*/ 	.word	index@(_Z9transformPfS_iPi)
        /*0020*/ 	.word	0x00000000


	//----- nvinfo : EIATTR_REGCOUNT
	.align		4
.L_5:
        /*0024*/ 	.byte	0x04, 0x2f
        /*0026*/ 	.short	(.L_7 - .L_6)
	.align		4
.L_6:
        /*0028*/ 	.word	index@(_Z6reducePiS_)
        /*002c*/ 	.word	0x0000000b


	//----- nvinfo : EIATTR_FRAME_SIZE
	.align		4
.L_7:
        /*0030*/ 	.byte	0x04, 0x11
        /*0032*/ 	.short	(.L_9 - .L_8)
	.align		4
.L_8:
        /*0034*/ 	.word	index@(_Z6reducePiS_)
        /*0038*/ 	.word	0x00000000


	//----- nvinfo : EIATTR_MIN_STACK_SIZE
	.align		4
.L_9:
        /*003c*/ 	.byte	0x04, 0x12
        /*003e*/ 	.short	(.L_11 - .L_10)
	.align		4
.L_10:
        /*0040*/ 	.word	index@(_Z6reducePiS_)
        /*0044*/ 	.word	0x00000000


	//----- nvinfo : EIATTR_MIN_STACK_SIZE
	.align		4
.L_11:
        /*0048*/ 	.byte	0x04, 0x12
        /*004a*/ 	.short	(.L_13 - .L_12)
	.align		4
.L_12:
        /*004c*/ 	.word	index@(_Z9transformPfS_iPi)
        /*0050*/ 	.word	0x00000000
.L_13:


//--------------------- .nv.compat                --------------------------
	.section	.nv.compat,"",@"SHT_CUDA_COMPAT_INFO"
	.align	4
        /*0000*/ 	.byte	0x02, 0x09, 0x00, 0x00, 0x02, 0x02, 0x01, 0x00, 0x02, 0x05, 0x05, 0x00, 0x03, 0x07, 0x01, 0x01
        /*0010*/ 	.byte	0x02, 0x03, 0x00, 0x00, 0x02, 0x06, 0x01, 0x00, 0x04, 0x0b, 0x08, 0x00, 0x01, 0x00, 0x00, 0x00
        /*0020*/ 	.byte	0x00, 0x00, 0x00, 0x00


//--------------------- .nv.info._Z6reducePiS_    --------------------------
	.section	.nv.info._Z6reducePiS_,"",@"SHT_CUDA_INFO"
	.sectionflags	@""
	.align	4


	//----- nvinfo : EIATTR_CUDA_API_VERSION
	.align		4
        /*0000*/ 	.byte	0x04, 0x37
        /*0002*/ 	.short	(.L_15 - .L_14)
.L_14:
        /*0004*/ 	.word	0x00000082


	//----- nvinfo : EIATTR_KPARAM_INFO
	.align		4
.L_15:
        /*0008*/ 	.byte	0x04, 0x17
        /*000a*/ 	.short	(.L_17 - .L_16)
.L_16:
        /*000c*/ 	.word	0x00000000
        /*0010*/ 	.short	0x0001
        /*0012*/ 	.short	0x0008
        /*0014*/ 	.byte	0x00, 0xf5, 0x21, 0x00


	//----- nvinfo : EIATTR_KPARAM_INFO
	.align		4
.L_17:
        /*0018*/ 	.byte	0x04, 0x17
        /*001a*/ 	.short	(.L_19 - .L_18)
.L_18:
        /*001c*/ 	.word	0x00000000
        /*0020*/ 	.short	0x0000
        /*0022*/ 	.short	0x0000
        /*0024*/ 	.byte	0x00, 0xf5, 0x21, 0x00


	//----- nvinfo : EIATTR_SPARSE_MMA_MASK
	.align		4
.L_19:
        /*0028*/ 	.byte	0x03, 0x50
        /*002a*/ 	.short	0x0000


	//----- nvinfo : EIATTR_MAXREG_COUNT
	.align		4
        /*002c*/ 	.byte	0x03, 0x1b
        /*002e*/ 	.short	0x00ff


	//----- nvinfo : EIATTR_NUM_BARRIERS
	.align		4
        /*0030*/ 	.byte	0x02, 0x4c
        /*0032*/ 	.byte	0x01
	.zero		1


	//----- nvinfo : EIATTR_MERCURY_ISA_VERSION
	.align		4
        /*0034*/ 	.byte	0x03, 0x5f
        /*0036*/ 	.short	0x0101


	//----- nvinfo : EIATTR_VRC_CTA_INIT_COUNT
	.align		4
        /*0038*/ 	.byte	0x02, 0x4a
	.zero		1
	.zero		1


	//----- nvinfo : EIATTR_EXIT_INSTR_OFFSETS
	.align		4
        /*003c*/ 	.byte	0x04, 0x1c
        /*003e*/ 	.short	(.L_21 - .L_20)


	//   ....[0]....
.L_20:
        /*0040*/ 	.word	0x000001e0


	//   ....[1]....
        /*0044*/ 	.word	0x00000260


	//----- nvinfo : EIATTR_CBANK_PARAM_SIZE
	.align		4
.L_21:
        /*0048*/ 	.byte	0x03, 0x19
        /*004a*/ 	.short	0x0010


	//----- nvinfo : EIATTR_PARAM_CBANK
	.align		4
        /*004c*/ 	.byte	0x04, 0x0a
        /*004e*/ 	.short	(.L_23 - .L_22)
	.align		4
.L_22:
        /*0050*/ 	.word	index@(.nv.constant0._Z6reducePiS_)
        /*0054*/ 	.short	0x0380
        /*0056*/ 	.short	0x0010


	//----- nvinfo : EIATTR_SW_WAR
	.align		4
.L_23:
        /*0058*/ 	.byte	0x04, 0x36
        /*005a*/ 	.short	(.L_25 - .L_24)
.L_24:
        /*005c*/ 	.word	0x00000008
.L_25:


//--------------------- .nv.info._Z9transformPfS_iPi --------------------------
	.section	.nv.info._Z9transformPfS_iPi,"",@"SHT_CUDA_INFO"
	.sectionflags	@""
	.align	4


	//----- nvinfo : EIATTR_CUDA_API_VERSION
	.align		4
        /*0000*/ 	.byte	0x04, 0x37
        /*0002*/ 	.short	(.L_27 - .L_26)
.L_26:
        /*0004*/ 	.word	0x00000082


	//----- nvinfo : EIATTR_KPARAM_INFO
	.align		4
.L_27:
        /*0008*/ 	.byte	0x04, 0x17
        /*000a*/ 	.short	(.L_29 - .L_28)
.L_28:
        /*000c*/ 	.word	0x00000000
        /*0010*/ 	.short	0x0003
        /*0012*/ 	.short	0x0018
        /*0014*/ 	.byte	0x00, 0xf5, 0x21, 0x00


	//----- nvinfo : EIATTR_KPARAM_INFO
	.align		4
.L_29:
        /*0018*/ 	.byte	0x04, 0x17
        /*001a*/ 	.short	(.L_31 - .L_30)
.L_30:
        /*001c*/ 	.word	0x00000000
        /*0020*/ 	.short	0x0002
        /*0022*/ 	.short	0x0010
        /*0024*/ 	.byte	0x00, 0xf0, 0x11, 0x00


	//----- nvinfo : EIATTR_KPARAM_INFO
	.align		4
.L_31:
        /*0028*/ 	.byte	0x04, 0x17
        /*002a*/ 	.short	(.L_33 - .L_32)
.L_32:
        /*002c*/ 	.word	0x00000000
        /*0030*/ 	.short	0x0001
        /*0032*/ 	.short	0x0008
        /*0034*/ 	.byte	0x00, 0xf5, 0x21, 0x00


	//----- nvinfo : EIATTR_KPARAM_INFO
	.align		4
.L_33:
        /*0038*/ 	.byte	0x04, 0x17
        /*003a*/ 	.short	(.L_35 - .L_34)
.L_34:
        /*003c*/ 	.word	0x00000000
        /*0040*/ 	.short	0x0000
        /*0042*/ 	.short	0x0000
        /*0044*/ 	.byte	0x00, 0xf5, 0x21, 0x00


	//----- nvinfo : EIATTR_SPARSE_MMA_MASK
	.align		4
.L_35:
        /*0048*/ 	.byte	0x03, 0x50
        /*004a*/ 	.short	0x0000


	//----- nvinfo : EIATTR_MAXREG_COUNT
	.align		4
        /*004c*/ 	.byte	0x03, 0x1b
        /*004e*/ 	.short	0x00ff


	//----- nvinfo : EIATTR_MERCURY_ISA_VERSION
	.align		4
        /*0050*/ 	.byte	0x03, 0x5f
        /*0052*/ 	.short	0x0101


	//----- nvinfo : EIATTR_VRC_CTA_INIT_COUNT
	.align		4
        /*0054*/ 	.byte	0x02, 0x4a
	.zero		1
	.zero		1


	//----- nvinfo : EIATTR_EXIT_INSTR_OFFSETS
	.align		4
        /*0058*/ 	.byte	0x04, 0x1c
        /*005a*/ 	.short	(.L_37 - .L_36)


	//   ....[0]....
.L_36:
        /*005c*/ 	.word	0x00000090


	//   ....[1]....
        /*0060*/ 	.word	0x000004c0


	//   ....[2]....
        /*0064*/ 	.word	0x00000a40


	//----- nvinfo : EIATTR_CRS_STACK_SIZE
	.align		4
.L_37:
        /*0068*/ 	.byte	0x04, 0x1e
        /*006a*/ 	.short	(.L_39 - .L_38)
.L_38:
        /*006c*/ 	.word	0x00000000


	//----- nvinfo : EIATTR_CBANK_PARAM_SIZE
	.align		4
.L_39:
        /*0070*/ 	.byte	0x03, 0x19
        /*0072*/ 	.short	0x0020


	//----- nvinfo : EIATTR_PARAM_CBANK
	.align		4
        /*0074*/ 	.byte	0x04, 0x0a
        /*0076*/ 	.short	(.L_41 - .L_40)
	.align		4
.L_40:
        /*0078*/ 	.word	index@(.nv.constant0._Z9transformPfS_iPi)
        /*007c*/ 	.short	0x0380
        /*007e*/ 	.short	0x0020


	//----- nvinfo : EIATTR_SW_WAR
	.align		4
.L_41:
        /*0080*/ 	.byte	0x04, 0x36
        /*0082*/ 	.short	(.L_43 - .L_42)
.L_42:
        /*0084*/ 	.word	0x00000008
.L_43:


//--------------------- .nv.callgraph             --------------------------
	.section	.nv.callgraph,"",@"SHT_CUDA_CALLGRAPH"
	.align	4
	.sectionentsize	8
	.align		4
        /*0000*/ 	.word	0x00000000
	.align		4
        /*0004*/ 	.word	0xffffffff
	.align		4
        /*0008*/ 	.word	0x00000000
	.align		4
        /*000c*/ 	.word	0xfffffffe
	.align		4
        /*0010*/ 	.word	0x00000000
	.align		4
        /*0014*/ 	.word	0xfffffffd
	.align		4
        /*0018*/ 	.word	0x00000000
	.align		4
        /*001c*/ 	.word	0xfffffffc


//--------------------- .text._Z6reducePiS_       --------------------------
	.section	.text._Z6reducePiS_,"ax",@progbits
	.align	128
        .global         _Z6reducePiS_
        .type           _Z6reducePiS_,@function
        .size           _Z6reducePiS_,(.L_x_25 - _Z6reducePiS_)
        .other          _Z6reducePiS_,@"STO_CUDA_ENTRY STV_DEFAULT"
_Z6reducePiS_:
.text._Z6reducePiS_:
[----:B------:R-:W-:Y:S01]  /*0000*/  LDC R1, c[0x0][0x37c] ;  /* 0x0000df00ff017b82 */ /* 0x000fe20000000800 */
[----:B------:R-:W0:Y:S07]  /*0010*/  S2R R6, SR_TID.X ;  /* 0x0000000000067919 */ /* 0x000e2e0000002100 */
[----:B------:R-:W1:Y:S01]  /*0020*/  LDC.64 R2, c[0x0][0x380] ;  /* 0x0000e000ff027b82 */ /* 0x000e620000000a00 */
[----:B------:R-:W0:Y:S01]  /*0030*/  LDCU UR8, c[0x0][0x360] ;  /* 0x00006c00ff0877ac */ /* 0x000e220008000800 */
[----:B------:R-:W0:Y:S01]  /*0040*/  S2R R7, SR_CTAID.X ;  /* 0x0000000000077919 */ /* 0x000e220000002500 */
[----:B------:R-:W2:Y:S01]  /*0050*/  LDCU.64 UR6, c[0x0][0x358] ;  /* 0x00006b00ff0677ac */ /* 0x000ea20008000a00 */
[----:B0-----:R-:W-:-:S04]  /*0060*/  IMAD R5, R7, UR8, R6 ;  /* 0x0000000807057c24 */ /* 0x001fc8000f8e0206 */
[----:B-1----:R-:W-:-:S06]  /*0070*/  IMAD.WIDE R2, R5, 0x4, R2 ;  /* 0x0000000405027825 */ /* 0x002fcc00078e0202 */
[----:B--2---:R-:W2:Y:S01]  /*0080*/  LDG.E R2, desc[UR6][R2.64] ;  /* 0x0000000602027981 */ /* 0x004ea2000c1e1900 */
[----:B------:R-:W0:Y:S01]  /*0090*/  S2UR UR5, SR_CgaCtaId ;  /* 0x00000000000579c3 */ /* 0x000e220000008800 */
[----:B------:R-:W-:Y:S01]  /*00a0*/  UMOV UR4, 0x400 ;  /* 0x0000040000047882 */ /* 0x000fe20000000000 */
[----:B------:R-:W-:Y:S01]  /*00b0*/  UISETP.GE.U32.AND UP0, UPT, UR8, 0x2, UPT ;  /* 0x000000020800788c */ /* 0x000fe2000bf06070 */
[----:B------:R-:W-:Y:S01]  /*00c0*/  ISETP.NE.AND P0, PT, R6, RZ, PT ;  /* 0x000000ff0600720c */ /* 0x000fe20003f05270 */
[----:B0-----:R-:W-:-:S06]  /*00d0*/  ULEA UR4, UR5, UR4, 0x18 ;  /* 0x0000000405047291 */ /* 0x001fcc000f8ec0ff */
[----:B------:R-:W-:-:S05]  /*00e0*/  LEA R5, R6, UR4, 0x2 ;  /* 0x0000000406057c11 */ /* 0x000fca000f8e10ff */
[----:B--2---:R0:W-:Y:S01]  /*00f0*/  STS [R5], R2 ;  /* 0x0000000205007388 */ /* 0x0041e20000000800 */
[----:B------:R-:W-:Y:S06]  /*0100*/  BAR.SYNC.DEFER_BLOCKING 0x0 ;  /* 0x0000000000007b1d */ /* 0x000fec0000010000 */
[----:B------:R-:W-:Y:S05]  /*0110*/  BRA.U !UP0, `(.L_x_0) ;  /* 0x0000000108307547 */ /* 0x000fea000b800000 */
[----:B------:R-:W-:-:S07]  /*0120*/  IMAD.U32 R0, RZ, RZ, UR8 ;  /* 0x00000008ff007e24 */ /* 0x000fce000f8e00ff */
.L_x_1:
[----:B------:R-:W-:-:S04]  /*0130*/  SHF.R.U32.HI R8, RZ, 0x1, R0 ;  /* 0x00000001ff087819 */ /* 0x000fc80000011600 */
[----:B------:R-:W-:-:S13]  /*0140*/  ISETP.GE.U32.AND P1, PT, R6, R8, PT ;  /* 0x000000080600720c */ /* 0x000fda0003f26070 */
[----:B0-----:R-:W-:Y:S01]  /*0150*/  @!P1 IMAD R2, R8, 0x4, R5 ;  /* 0x0000000408029824 */ /* 0x001fe200078e0205 */
[----:B------:R-:W-:Y:S05]  /*0160*/  @!P1 LDS R3, [R5] ;  /* 0x0000000005039984 */ /* 0x000fea0000000800 */
[----:B------:R-:W0:Y:S02]  /*0170*/  @!P1 LDS R2, [R2] ;  /* 0x0000000002029984 */ /* 0x000e240000000800 */
[----:B0-----:R-:W-:-:S05]  /*0180*/  @!P1 IADD3 R4, PT, PT, R2, R3, RZ ;  /* 0x0000000302049210 */ /* 0x001fca0007ffe0ff */
[----:B------:R1:W-:Y:S01]  /*0190*/  @!P1 STS [R5], R4 ;  /* 0x0000000405009388 */ /* 0x0003e20000000800 */
[----:B------:R-:W-:Y:S01]  /*01a0*/  BAR.SYNC.DEFER_BLOCKING 0x0 ;  /* 0x0000000000007b1d */ /* 0x000fe20000010000 */
[----:B------:R-:W-:Y:S01]  /*01b0*/  ISETP.GT.U32.AND P1, PT, R0, 0x3, PT ;  /* 0x000000030000780c */ /* 0x000fe20003f24070 */
[----:B------:R-:W-:-:S12]  /*01c0*/  IMAD.MOV.U32 R0, RZ, RZ, R8 ;  /* 0x000000ffff007224 */ /* 0x000fd800078e0008 */
[----:B-1----:R-:W-:Y:S05]  /*01d0*/  @P1 BRA `(.L_x_1) ;  /* 0xfffffffc00d41947 */ /* 0x002fea000383ffff */
.L_x_0:
[----:B------:R-:W-:Y:S05]  /*01e0*/  @P0 EXIT ;  /* 0x000000000000094d */ /* 0x000fea0003800000 */
[----:B------:R-:W1:Y:S01]  /*01f0*/  S2UR UR5, SR_CgaCtaId ;  /* 0x00000000000579c3 */ /* 0x000e620000008800 */
[----:B------:R-:W-:-:S07]  /*0200*/  UMOV UR4, 0x400 ;  /* 0x0000040000047882 */ /* 0x000fce0000000000 */
[----:B0-----:R-:W0:Y:S01]  /*0210*/  LDC.64 R2, c[0x0][0x388] ;  /* 0x0000e200ff027b82 */ /* 0x001e220000000a00 */
[----:B-1----:R-:W-:Y:S01]  /*0220*/  ULEA UR4, UR5, UR4, 0x18 ;  /* 0x0000000405047291 */ /* 0x002fe2000f8ec0ff */
[----:B0-----:R-:W-:-:S08]  /*0230*/  IMAD.WIDE.U32 R2, R7, 0x4, R2 ;  /* 0x0000000407027825 */ /* 0x001fd000078e0002 */
[----:B------:R-:W0:Y:S04]  /*0240*/  LDS R5, [UR4] ;  /* 0x00000004ff057984 */ /* 0x000e280008000800 */
[----:B0-----:R-:W-:Y:S01]  /*0250*/  STG.E desc[UR6][R2.64], R5 ;  /* 0x0000000502007986 */ /* 0x001fe2000c101906 */
[----:B------:R-:W-:Y:S05]  /*0260*/  EXIT ;  /* 0x000000000000794d */ /* 0x000fea0003800000 */
.L_x_2:
[----:B------:R-:W-:-:S00]  /*0270*/  BRA `(.L_x_2) ;  /* 0xfffffffc00fc7947 */ /* 0x000fc0000383ffff */
[----:B------:R-:W-:-:S00]  /*0280*/  NOP ;  /* 0x0000000000007918 */ /* 0x000fc00000000000 */
[----:B------:R-:W-:-:S00]  /*0290*/  NOP ;  /* 0x0000000000007918 */ /* 0x000fc00000000000 */
[----:B------:R-:W-:-:S00]  /*02a0*/  NOP ;  /* 0x0000000000007918 */ /* 0x000fc00000000000 */
[----:B------:R-:W-:-:S00]  /*02b0*/  NOP ;  /* 0x0000000000007918 */ /* 0x000fc00000000000 */
[----:B------:R-:W-:-:S00]  /*02c0*/  NOP ;  /* 0x0000000000007918 */ /* 0x000fc00000000000 */
[----:B------:R-:W-:-:S00]  /*02d0*/  NOP ;  /* 0x0000000000007918 */ /* 0x000fc00000000000 */
[----:B------:R-:W-:-:S00]  /*02e0*/  NOP ;  /* 0x0000000000007918 */ /* 0x000fc00000000000 */
[----:B------:R-:W-:-:S00]  /*02f0*/  NOP ;  /* 0x0000000000007918 */ /* 0x000fc00000000000 */
.L_x_25:


//--------------------- .text._Z9transformPfS_iPi --------------------------
	.section	.text._Z9transformPfS_iPi,"ax",@progbits
	.align	128
        .global         _Z9transformPfS_iPi
        .type           _Z9transformPfS_iPi,@function
        .size           _Z9transformPfS_iPi,(.L_x_24 - _Z9transformPfS_iPi)
        .other          _Z9transformPfS_iPi,@"STO_CUDA_ENTRY STV_DEFAULT"
_Z9transformPfS_iPi:
.text._Z9transformPfS_iPi:
[----:B------:R-:W-:Y:S01]  /*0000*/  LDC R1, c[0x0][0x37c] ;  /* 0x0000df00ff017b82 */ /* 0x000fe20000000800 */
[----:B------:R-:W0:Y:S01]  /*0010*/  S2R R3, SR_CTAID.X ;  /* 0x0000000000037919 */ /* 0x000e220000002500 */
[----:B------:R-:W1:Y:S06]  /*0020*/  LDCU UR4, c[0x0][0x360] ;  /* 0x00006c00ff0477ac */ /* 0x000e6c0008000800 */
[----:B------:R-:W1:Y:S01]  /*0030*/  LDC R2, c[0x0][0x370] ;  /* 0x0000dc00ff027b82 */ /* 0x000e620000000800 */
[----:B------:R-:W0:Y:S01]  /*0040*/  S2R R0, SR_TID.X ;  /* 0x0000000000007919 */ /* 0x000e220000002100 */
[----:B------:R-:W2:Y:S01]  /*0050*/  LDCU UR5, c[0x0][0x390] ;  /* 0x00007200ff0577ac */ /* 0x000ea20008000800 */
[----:B-1----:R-:W-:-:S02]  /*0060*/  IMAD R2, R2, UR4, RZ ;  /* 0x0000000402027c24 */ /* 0x002fc4000f8e02ff */
[----:B0-----:R-:W-:-:S05]  /*0070*/  IMAD R3, R3, UR4, R0 ;  /* 0x0000000403037c24 */ /* 0x001fca000f8e0200 */
[----:B--2---:R-:W-:-:S13]  /*0080*/  ISETP.GE.AND P0, PT, R3, UR5, PT ;  /* 0x0000000503007c0c */ /* 0x004fda000bf06270 */
[----:B------:R-:W-:Y:S05]  /*0090*/  @P0 EXIT ;  /* 0x000000000000094d */ /* 0x000fea0003800000 */
[----:B------:R-:W0:Y:S01]  /*00a0*/  I2F.U32.RP R6, R2 ;  /* 0x0000000200067306 */ /* 0x000e220000209000 */
[C---:B------:R-:W-:Y:S01]  /*00b0*/  IADD3 R0, PT, PT, R2.reuse, R3, RZ ;  /* 0x0000000302007210 */ /* 0x040fe20007ffe0ff */
[----:B------:R-:W-:Y:S01]  /*00c0*/  IMAD.MOV R9, RZ, RZ, -R2 ;  /* 0x000000ffff097224 */ /* 0x000fe200078e0a02 */
[----:B------:R-:W-:Y:S01]  /*00d0*/  ISETP.NE.U32.AND P2, PT, R2, RZ, PT ;  /* 0x000000ff0200720c */ /* 0x000fe20003f45070 */
[----:B------:R-:W-:Y:S01]  /*00e0*/  BSSY.RECONVERGENT B0, `(.L_x_3) ;  /* 0x000003b000007945 */ /* 0x000fe20003800200 */
[C---:B------:R-:W-:Y:S02]  /*00f0*/  ISETP.GE.AND P0, PT, R0.reuse, UR5, PT ;  /* 0x0000000500007c0c */ /* 0x040fe4000bf06270 */
[----:B------:R-:W-:Y:S01]  /*0100*/  VIMNMX R7, PT, PT, R0, UR5, !PT ;  /* 0x0000000500077c48 */ /* 0x000fe2000ffe0100 */
[----:B------:R-:W1:Y:S01]  /*0110*/  LDCU.64 UR4, c[0x0][0x358] ;  /* 0x00006b00ff0477ac */ /* 0x000e620008000a00 */
[----:B------:R-:W-:-:S04]  /*0120*/  SEL R10, RZ, 0x1, P0 ;  /* 0x00000001ff0a7807 */ /* 0x000fc80000000000 */
[----:B------:R-:W-:Y:S01]  /*0130*/  IADD3 R7, PT, PT, R7, -R0, -R10 ;  /* 0x8000000007077210 */ /* 0x000fe20007ffe80a */
[----:B0-----:R-:W0:Y:S02]  /*0140*/  MUFU.RCP R6, R6 ;  /* 0x0000000600067308 */ /* 0x001e240000001000 */
[----:B0-----:R-:W-:-:S06]  /*0150*/  IADD3 R4, PT, PT, R6, 0xffffffe, RZ ;  /* 0x0ffffffe06047810 */ /* 0x001fcc0007ffe0ff */
[----:B------:R0:W2:Y:S02]  /*0160*/  F2I.FTZ.U32.TRUNC.NTZ R5, R4 ;  /* 0x0000000400057305 */ /* 0x0000a4000021f000 */
[----:B0-----:R-:W-:Y:S02]  /*0170*/  IMAD.MOV.U32 R4, RZ, RZ, RZ ;  /* 0x000000ffff047224 */ /* 0x001fe400078e00ff */
[----:B--2---:R-:W-:-:S04]  /*0180*/  IMAD R9, R9, R5, RZ ;  /* 0x0000000509097224 */ /* 0x004fc800078e02ff */
[----:B------:R-:W-:Y:S02]  /*0190*/  IMAD.HI.U32 R6, R5, R9, R4 ;  /* 0x0000000905067227 */ /* 0x000fe400078e0004 */
[----:B------:R-:W0:Y:S04]  /*01a0*/  LDC.64 R4, c[0x0][0x380] ;  /* 0x0000e000ff047b82 */ /* 0x000e280000000a00 */
[----:B------:R-:W-:-:S04]  /*01b0*/  IMAD.HI.U32 R11, R6, R7, RZ ;  /* 0x00000007060b7227 */ /* 0x000fc800078e00ff */
[----:B------:R-:W2:Y:S01]  /*01c0*/  LDC.64 R8, c[0x0][0x398] ;  /* 0x0000e600ff087b82 */ /* 0x000ea20000000a00 */
[----:B------:R-:W-:-:S05]  /*01d0*/  IADD3 R0, PT, PT, -R11, RZ, RZ ;  /* 0x000000ff0b007210 */ /* 0x000fca0007ffe1ff */
[----:B------:R-:W-:-:S05]  /*01e0*/  IMAD R7, R2, R0, R7 ;  /* 0x0000000002077224 */ /* 0x000fca00078e0207 */
[----:B------:R-:W-:Y:S01]  /*01f0*/  ISETP.GE.U32.AND P0, PT, R7, R2, PT ;  /* 0x000000020700720c */ /* 0x000fe20003f06070 */
[----:B0-----:R-:W-:-:S12]  /*0200*/  IMAD.WIDE R4, R3, 0x4, R4 ;  /* 0x0000000403047825 */ /* 0x001fd800078e0204 */
[----:B------:R-:W-:Y:S01]  /*0210*/  @P0 IMAD.IADD R7, R7, 0x1, -R2 ;  /* 0x0000000107070824 */ /* 0x000fe200078e0a02 */
[----:B------:R-:W-:Y:S01]  /*0220*/  @P0 IADD3 R11, PT, PT, R11, 0x1, RZ ;  /* 0x000000010b0b0810 */ /* 0x000fe20007ffe0ff */
[----:B--2---:R-:W-:-:S03]  /*0230*/  IMAD.WIDE R8, R3, 0x4, R8 ;  /* 0x0000000403087825 */ /* 0x004fc600078e0208 */
[-C--:B------:R-:W-:Y:S02]  /*0240*/  ISETP.GE.U32.AND P1, PT, R7, R2.reuse, PT ;  /* 0x000000020700720c */ /* 0x080fe40003f26070 */
[----:B------:R-:W0:Y:S11]  /*0250*/  LDC.64 R6, c[0x0][0x388] ;  /* 0x0000e200ff067b82 */ /* 0x000e360000000a00 */
[----:B------:R-:W-:Y:S01]  /*0260*/  @P1 VIADD R11, R11, 0x1 ;  /* 0x000000010b0b1836 */ /* 0x000fe20000000000 */
[----:B------:R-:W-:-:S04]  /*0270*/  @!P2 LOP3.LUT R11, RZ, R2, RZ, 0x33, !PT ;  /* 0x00000002ff0ba212 */ /* 0x000fc800078e33ff */
[----:B------:R-:W-:-:S04]  /*0280*/  IADD3 R10, PT, PT, R10, R11, RZ ;  /* 0x0000000b0a0a7210 */ /* 0x000fc80007ffe0ff */
[----:B------:R-:W-:-:S04]  /*0290*/  LOP3.LUT R0, R10, 0x3, RZ, 0xc0, !PT ;  /* 0x000000030a007812 */ /* 0x000fc800078ec0ff */
[----:B------:R-:W-:Y:S01]  /*02a0*/  ISETP.NE.AND P0, PT, R0, 0x3, PT ;  /* 0x000000030000780c */ /* 0x000fe20003f05270 */
[----:B0-----:R-:W-:-:S12]  /*02b0*/  IMAD.WIDE R6, R3, 0x4, R6 ;  /* 0x0000000403067825 */ /* 0x001fd800078e0206 */
[----:B-1----:R-:W-:Y:S05]  /*02c0*/  @!P0 BRA `(.L_x_4) ;  /* 0x0000000000708947 */ /* 0x002fea0003800000 */
[----:B------:R-:W-:-:S05]  /*02d0*/  VIADD R0, R10, 0x1 ;  /* 0x000000010a007836 */ /* 0x000fca0000000000 */
[----:B------:R-:W-:-:S04]  /*02e0*/  LOP3.LUT R0, R0, 0x3, RZ, 0xc0, !PT ;  /* 0x0000000300007812 */ /* 0x000fc800078ec0ff */
[----:B------:R-:W-:-:S07]  /*02f0*/  IADD3 R11, PT, PT, -R0, RZ, RZ ;  /* 0x000000ff000b7210 */ /* 0x000fce0007ffe1ff */
.L_x_8:
[----:B------:R-:W2:Y:S04]  /*0300*/  LDG.E R12, desc[UR4][R6.64] ;  /* 0x00000004060c7981 */ /* 0x000ea8000c1e1900 */
[----:B------:R-:W3:Y:S01]  /*0310*/  LDG.E R0, desc[UR4][R4.64] ;  /* 0x0000000404007981 */ /* 0x000ee2000c1e1900 */
[----:B------:R-:W-:Y:S01]  /*0320*/  IADD3 R11, PT, PT, R11, 0x1, RZ ;  /* 0x000000010b0b7810 */ /* 0x000fe20007ffe0ff */
[----:B------:R-:W-:Y:S03]  /*0330*/  BSSY.RECONVERGENT B1, `(.L_x_5) ;  /* 0x0000010000017945 */ /* 0x000fe60003800200 */
[----:B------:R-:W-:Y:S01]  /*0340*/  ISETP.NE.AND P0, PT, R11, RZ, PT ;  /* 0x000000ff0b00720c */ /* 0x000fe20003f05270 */
[----:B0-2---:R-:W-:-:S04]  /*0350*/  FMUL R13, R12, R12 ;  /* 0x0000000c0c0d7220 */ /* 0x005fc80000400000 */
[----:B---3--:R-:W-:-:S04]  /*0360*/  FFMA R13, R0, R0, R13 ;  /* 0x00000000000d7223 */ /* 0x008fc8000000000d */
[----:B------:R-:W-:Y:S01]  /*0370*/  VIADD R0, R13, 0xf3000000 ;  /* 0xf30000000d007836 */ /* 0x000fe20000000000 */
[----:B------:R0:W1:Y:S04]  /*0380*/  MUFU.RSQ R12, R13 ;  /* 0x0000000d000c7308 */ /* 0x0000680000001400 */
[----:B------:R-:W-:-:S13]  /*0390*/  ISETP.GT.U32.AND P1, PT, R0, 0x727fffff, PT ;  /* 0x727fffff0000780c */ /* 0x000fda0003f24070 */
[----:B01----:R-:W-:Y:S05]  /*03a0*/  @!P1 BRA `(.L_x_6) ;  /* 0x0000000000109947 */ /* 0x003fea0003800000 */
[----:B------:R-:W-:Y:S02]  /*03b0*/  MOV R0, R13 ;  /* 0x0000000d00007202 */ /* 0x000fe40000000f00 */
[----:B------:R-:W-:-:S07]  /*03c0*/  MOV R17, 0x3e0 ;  /* 0x000003e000117802 */ /* 0x000fce0000000f00 */
[----:B------:R-:W-:Y:S05]  /*03d0*/  CALL.REL.NOINC `($__internal_0_$__cuda_sm20_sqrt_rn_f32_slowpath) ;  /* 0x00000004009c7944 */ /* 0x000fea0003c00000 */
[----:B------:R-:W-:Y:S05]  /*03e0*/  BRA `(.L_x_7) ;  /* 0x0000000000107947 */ /* 0x000fea0003800000 */
.L_x_6:
[----:B------:R-:W-:Y:S01]  /*03f0*/  FMUL.FTZ R0, R13, R12 ;  /* 0x0000000c0d007220 */ /* 0x000fe20000410000 */
[----:B------:R-:W-:-:S03]  /*0400*/  FMUL.FTZ R12, R12, 0.5 ;  /* 0x3f0000000c0c7820 */ /* 0x000fc60000410000 */
[----:B------:R-:W-:-:S04]  /*0410*/  FFMA R13, -R0, R0, R13 ;  /* 0x00000000000d7223 */ /* 0x000fc8000000010d */
[----:B------:R-:W-:-:S07]  /*0420*/  FFMA R0, R13, R12, R0 ;  /* 0x0000000c0d007223 */ /* 0x000fce0000000000 */
.L_x_7:
[----:B------:R-:W-:Y:S05]  /*0430*/  BSYNC.RECONVERGENT B1 ;  /* 0x0000000000017941 */ /* 0x000fea0003800200 */
.L_x_5:
[----:B------:R-:W-:Y:S02]  /*0440*/  FSETP.GTU.AND P1, PT, R0, 1, PT ;  /* 0x3f8000000000780b */ /* 0x000fe40003f2c000 */
[----:B------:R-:W-:Y:S02]  /*0450*/  IADD3 R3, PT, PT, R2, R3, RZ ;  /* 0x0000000302037210 */ /* 0x000fe40007ffe0ff */
[----:B------:R-:W-:-:S05]  /*0460*/  SEL R13, RZ, 0x1, P1 ;  /* 0x00000001ff0d7807 */ /* 0x000fca0000800000 */
[----:B------:R0:W-:Y:S01]  /*0470*/  STG.E desc[UR4][R8.64], R13 ;  /* 0x0000000d08007986 */ /* 0x0001e2000c101904 */
[----:B------:R-:W-:Y:S05]  /*0480*/  @P0 BRA `(.L_x_8) ;  /* 0xfffffffc009c0947 */ /* 0x000fea000383ffff */
.L_x_4:
[----:B------:R-:W-:Y:S05]  /*0490*/  BSYNC.RECONVERGENT B0 ;  /* 0x0000000000007941 */ /* 0x000fea0003800200 */
.L_x_3:
[----:B------:R-:W-:Y:S01]  /*04a0*/  ISETP.GE.U32.AND P0, PT, R10, 0x3, PT ;  /* 0x000000030a00780c */ /* 0x000fe20003f06070 */
[----:B------:R-:W1:-:S12]  /*04b0*/  LDCU UR6, c[0x0][0x390] ;  /* 0x00007200ff0677ac */ /* 0x000e580008000800 */
[----:B-1----:R-:W-:Y:S05]  /*04c0*/  @!P0 EXIT ;  /* 0x000000000000894d */ /* 0x002fea0003800000 */
.L_x_21:
[----:B------:R-:W2:Y:S04]  /*04d0*/  LDG.E R10, desc[UR4][R6.64] ;  /* 0x00000004060a7981 */ /* 0x000ea8000c1e1900 */
[----:B------:R-:W3:Y:S01]  /*04e0*/  LDG.E R0, desc[UR4][R4.64] ;  /* 0x0000000404007981 */ /* 0x000ee2000c1e1900 */
[----:B------:R-:W-:Y:S01]  /*04f0*/  BSSY.RECONVERGENT B0, `(.L_x_9) ;  /* 0x000000f000007945 */ /* 0x000fe20003800200 */
[----:B-12---:R-:W-:-:S04]  /*0500*/  FMUL R11, R10, R10 ;  /* 0x0000000a0a0b7220 */ /* 0x006fc80000400000 */
[----:B---3--:R-:W-:-:S04]  /*0510*/  FFMA R11, R0, R0, R11 ;  /* 0x00000000000b7223 */ /* 0x008fc8000000000b */
[----:B------:R-:W-:Y:S01]  /*0520*/  VIADD R0, R11, 0xf3000000 ;  /* 0xf30000000b007836 */ /* 0x000fe20000000000 */
[----:B------:R1:W2:Y:S04]  /*0530*/  MUFU.RSQ R10, R11 ;  /* 0x0000000b000a7308 */ /* 0x0002a80000001400 */
[----:B------:R-:W-:-:S13]  /*0540*/  ISETP.GT.U32.AND P0, PT, R0, 0x727fffff, PT ;  /* 0x727fffff0000780c */ /* 0x000fda0003f04070 */
[----:B-12---:R-:W-:Y:S05]  /*0550*/  @!P0 BRA `(.L_x_10) ;  /* 0x0000000000108947 */ /* 0x006fea0003800000 */
[----:B------:R-:W-:Y:S02]  /*0560*/  MOV R0, R11 ;  /* 0x0000000b00007202 */ /* 0x000fe40000000f00 */
[----:B------:R-:W-:-:S07]  /*0570*/  MOV R17, 0x590 ;  /* 0x0000059000117802 */ /* 0x000fce0000000f00 */
[----:B0-----:R-:W-:Y:S05]  /*0580*/  CALL.REL.NOINC `($__internal_0_$__cuda_sm20_sqrt_rn_f32_slowpath) ;  /* 0x0000000400307944 */ /* 0x001fea0003c00000 */
[----:B------:R-:W-:Y:S05]  /*0590*/  BRA `(.L_x_11) ;  /* 0x0000000000107947 */ /* 0x000fea0003800000 */
.L_x_10:
[----:B------:R-:W-:Y:S01]  /*05a0*/  FMUL.FTZ R0, R11, R10 ;  /* 0x0000000a0b007220 */ /* 0x000fe20000410000 */
[----:B------:R-:W-:-:S03]  /*05b0*/  FMUL.FTZ R10, R10, 0.5 ;  /* 0x3f0000000a0a7820 */ /* 0x000fc60000410000 */
[----:B------:R-:W-:-:S04]  /*05c0*/  FFMA R11, -R0, R0, R11 ;  /* 0x00000000000b7223 */ /* 0x000fc8000000010b */
[----:B------:R-:W-:-:S07]  /*05d0*/  FFMA R0, R11, R10, R0 ;  /* 0x0000000a0b007223 */ /* 0x000fce0000000000 */
.L_x_11:
[----:B------:R-:W-:Y:S05]  /*05e0*/  BSYNC.RECONVERGENT B0 ;  /* 0x0000000000007941 */ /* 0x000fea0003800200 */
.L_x_9:
[----:B------:R-:W-:-:S04]  /*05f0*/  FSETP.GTU.AND P0, PT, R0, 1, PT ;  /* 0x3f8000000000780b */ /* 0x000fc80003f0c000 */
[----:B------:R-:W-:-:S05]  /*0600*/  SEL R11, RZ, 0x1, P0 ;  /* 0x00000001ff0b7807 */ /* 0x000fca0000000000 */
[----:B------:R1:W-:Y:S04]  /*0610*/  STG.E desc[UR4][R8.64], R11 ;  /* 0x0000000b08007986 */ /* 0x0003e8000c101904 */
[----:B------:R-:W0:Y:S04]  /*0620*/  LDG.E R10, desc[UR4][R6.64] ;  /* 0x00000004060a7981 */ /* 0x000e28000c1e1900 */
[----:B------:R-:W2:Y:S01]  /*0630*/  LDG.E R0, desc[UR4][R4.64] ;  /* 0x0000000404007981 */ /* 0x000ea2000c1e1900 */
[----:B------:R-:W-:Y:S01]  /*0640*/  BSSY.RECONVERGENT B0, `(.L_x_12) ;  /* 0x000000f000007945 */ /* 0x000fe20003800200 */
[----:B0-----:R-:W-:-:S04]  /*0650*/  FMUL R13, R10, R10 ;  /* 0x0000000a0a0d7220 */ /* 0x001fc80000400000 */
[----:B--2---:R-:W-:-:S04]  /*0660*/  FFMA R13, R0, R0, R13 ;  /* 0x00000000000d7223 */ /* 0x004fc8000000000d */
[----:B------:R1:W0:Y:S01]  /*0670*/  MUFU.RSQ R10, R13 ;  /* 0x0000000d000a7308 */ /* 0x0002220000001400 */
[----:B------:R-:W-:-:S04]  /*0680*/  IADD3 R0, PT, PT, R13, -0xd000000, RZ ;  /* 0xf30000000d007810 */ /* 0x000fc80007ffe0ff */
[----:B------:R-:W-:-:S13]  /*0690*/  ISETP.GT.U32.AND P0, PT, R0, 0x727fffff, PT ;  /* 0x727fffff0000780c */ /* 0x000fda0003f04070 */
[----:B01----:R-:W-:Y:S05]  /*06a0*/  @!P0 BRA `(.L_x_13) ;  /* 0x0000000000108947 */ /* 0x003fea0003800000 */
[----:B------:R-:W-:Y:S01]  /*06b0*/  IMAD.MOV.U32 R0, RZ, RZ, R13 ;  /* 0x000000ffff007224 */ /* 0x000fe200078e000d */
[----:B------:R-:W-:-:S07]  /*06c0*/  MOV R17, 0x6e0 ;  /* 0x000006e000117802 */ /* 0x000fce0000000f00 */
[----:B------:R-:W-:Y:S05]  /*06d0*/  CALL.REL.NOINC `($__internal_0_$__cuda_sm20_sqrt_rn_f32_slowpath) ;  /* 0x0000000000dc7944 */ /* 0x000fea0003c00000 */
[----:B------:R-:W-:Y:S05]  /*06e0*/  BRA `(.L_x_14) ;  /* 0x0000000000107947 */ /* 0x000fea0003800000 */
.L_x_13:
[----:B------:R-:W-:Y:S01]  /*06f0*/  FMUL.FTZ R0, R13, R10 ;  /* 0x0000000a0d007220 */ /* 0x000fe20000410000 */
[----:B------:R-:W-:-:S03]  /*0700*/  FMUL.FTZ R10, R10, 0.5 ;  /* 0x3f0000000a0a7820 */ /* 0x000fc60000410000 */
[----:B------:R-:W-:-:S04]  /*0710*/  FFMA R11, -R0, R0, R13 ;  /* 0x00000000000b7223 */ /* 0x000fc8000000010d */
[----:B------:R-:W-:-:S07]  /*0720*/  FFMA R0, R11, R10, R0 ;  /* 0x0000000a0b007223 */ /* 0x000fce0000000000 */
.L_x_14:
[----:B------:R-:W-:Y:S05]  /*0730*/  BSYNC.RECONVERGENT B0 ;  /* 0x0000000000007941 */ /* 0x000fea0003800200 */
.L_x_12:
[----:B------:R-:W-:-:S04]  /*0740*/  FSETP.GTU.AND P0, PT, R0, 1, PT ;  /* 0x3f8000000000780b */ /* 0x000fc80003f0c000 */
[----:B------:R-:W-:-:S05]  /*0750*/  SEL R11, RZ, 0x1, P0 ;  /* 0x00000001ff0b7807 */ /* 0x000fca0000000000 */
[----:B------:R0:W-:Y:S04]  /*0760*/  STG.E desc[UR4][R8.64], R11 ;  /* 0x0000000b08007986 */ /* 0x0001e8000c101904 */
[----:B------:R-:W2:Y:S04]  /*0770*/  LDG.E R10, desc[UR4][R6.64] ;  /* 0x00000004060a7981 */ /* 0x000ea8000c1e1900 */
[----:B------:R-:W3:Y:S01]  /*0780*/  LDG.E R0, desc[UR4][R4.64] ;  /* 0x0000000404007981 */ /* 0x000ee2000c1e1900 */
[----:B------:R-:W-:Y:S01]  /*0790*/  BSSY.RECONVERGENT B0, `(.L_x_15) ;  /* 0x000000f000007945 */ /* 0x000fe20003800200 */
[----:B--2---:R-:W-:-:S04]  /*07a0*/  FMUL R13, R10, R10 ;  /* 0x0000000a0a0d7220 */ /* 0x004fc80000400000 */
[----:B---3--:R-:W-:-:S04]  /*07b0*/  FFMA R13, R0, R0, R13 ;  /* 0x00000000000d7223 */ /* 0x008fc8000000000d */
[----:B------:R0:W1:Y:S01]  /*07c0*/  MUFU.RSQ R10, R13 ;  /* 0x0000000d000a7308 */ /* 0x0000620000001400 */
[----:B------:R-:W-:-:S04]  /*07d0*/  IADD3 R0, PT, PT, R13, -0xd000000, RZ ;  /* 0xf30000000d007810 */ /* 0x000fc80007ffe0ff */
[----:B------:R-:W-:-:S13]  /*07e0*/  ISETP.GT.U32.AND P0, PT, R0, 0x727fffff, PT ;  /* 0x727fffff0000780c */ /* 0x000fda0003f04070 */
[----:B01----:R-:W-:Y:S05]  /*07f0*/  @!P0 BRA `(.L_x_16) ;  /* 0x0000000000108947 */ /* 0x003fea0003800000 */
[----:B------:R-:W-:Y:S02]  /*0800*/  MOV R0, R13 ;  /* 0x0000000d00007202 */ /* 0x000fe40000000f00 */
[----:B------:R-:W-:-:S07]  /*0810*/  MOV R17, 0x830 ;  /* 0x0000083000117802 */ /* 0x000fce0000000f00 */
[----:B------:R-:W-:Y:S05]  /*0820*/  CALL.REL.NOINC `($__internal_0_$__cuda_sm20_sqrt_rn_f32_slowpath) ;  /* 0x0000000000887944 */ /* 0x000fea0003c00000 */
[----:B------:R-:W-:Y:S05]  /*0830*/  BRA `(.L_x_17) ;  /* 0x0000000000107947 */ /* 0x000fea0003800000 */
.L_x_16:
[----:B------:R-:W-:Y:S01]  /*0840*/  FMUL.FTZ R0, R13, R10 ;  /* 0x0000000a0d007220 */ /* 0x000fe20000410000 */
[----:B------:R-:W-:-:S03]  /*0850*/  FMUL.FTZ R10, R10, 0.5 ;  /* 0x3f0000000a0a7820 */ /* 0x000fc60000410000 */
[----:B------:R-:W-:-:S04]  /*0860*/  FFMA R11, -R0, R0, R13 ;  /* 0x00000000000b7223 */ /* 0x000fc8000000010d */
[----:B------:R-:W-:-:S07]  /*0870*/  FFMA R0, R11, R10, R0 ;  /* 0x0000000a0b007223 */ /* 0x000fce0000000000 */
.L_x_17:
[----:B------:R-:W-:Y:S05]  /*0880*/  BSYNC.RECONVERGENT B0 ;  /* 0x0000000000007941 */ /* 0x000fea0003800200 */
.L_x_15:
        /* <DEDUP_REMOVED lines=16> */
.L_x_19:
[----:B------:R-:W-:Y:S01]  /*0990*/  FMUL.FTZ R0, R13, R10 ;  /* 0x0000000a0d007220 */ /* 0x000fe20000410000 */
[----:B------:R-:W-:-:S03]  /*09a0*/  FMUL.FTZ R10, R10, 0.5 ;  /* 0x3f0000000a0a7820 */ /* 0x000fc60000410000 */
[----:B------:R-:W-:-:S04]  /*09b0*/  FFMA R11, -R0, R0, R13 ;  /* 0x00000000000b7223 */ /* 0x000fc8000000010d */
[----:B------:R-:W-:-:S07]  /*09c0*/  FFMA R0, R11, R10, R0 ;  /* 0x0000000a0b007223 */ /* 0x000fce0000000000 */
.L_x_20:
[----:B------:R-:W-:Y:S05]  /*09d0*/  BSYNC.RECONVERGENT B0 ;  /* 0x0000000000007941 */ /* 0x000fea0003800200 */
.L_x_18:
[----:B------:R-:W-:Y:S02]  /*09e0*/  FSETP.GTU.AND P0, PT, R0, 1, PT ;  /* 0x3f8000000000780b */ /* 0x000fe40003f0c000 */
[----:B------:R-:W-:Y:S02]  /*09f0*/  LEA R3, R2, R3, 0x2 ;  /* 0x0000000302037211 */ /* 0x000fe400078e10ff */
[----:B------:R-:W-:Y:S02]  /*0a00*/  SEL R11, RZ, 0x1, P0 ;  /* 0x00000001ff0b7807 */ /* 0x000fe40000000000 */
[----:B------:R-:W-:-:S03]  /*0a10*/  ISETP.GE.AND P0, PT, R3, UR6, PT ;  /* 0x0000000603007c0c */ /* 0x000fc6000bf06270 */
[----:B------:R1:W-:Y:S10]  /*0a20*/  STG.E desc[UR4][R8.64], R11 ;  /* 0x0000000b08007986 */ /* 0x0003f4000c101904 */
[----:B------:R-:W-:Y:S05]  /*0a30*/  @!P0 BRA `(.L_x_21) ;  /* 0xfffffff800a48947 */ /* 0x000fea000383ffff */
[----:B------:R-:W-:Y:S05]  /*0a40*/  EXIT ;  /* 0x000000000000794d */ /* 0x000fea0003800000 */
        .weak           $__internal_0_$__cuda_sm20_sqrt_rn_f32_slowpath
        .type           $__internal_0_$__cuda_sm20_sqrt_rn_f32_slowpath,@function
        .size           $__internal_0_$__cuda_sm20_sqrt_rn_f32_slowpath,(.L_x_24 - $__internal_0_$__cuda_sm20_sqrt_rn_f32_slowpath)
$__internal_0_$__cuda_sm20_sqrt_rn_f32_slowpath:
[----:B------:R-:W-:-:S13]  /*0a50*/  LOP3.LUT P1, RZ, R0, 0x7fffffff, RZ, 0xc0, !PT ;  /* 0x7fffffff00ff7812 */ /* 0x000fda000782c0ff */
[----:B------:R-:W-:Y:S01]  /*0a60*/  @!P1 IMAD.MOV.U32 R12, RZ, RZ, R0 ;  /* 0x000000ffff0c9224 */ /* 0x000fe200078e0000 */
[----:B------:R-:W-:Y:S06]  /*0a70*/  @!P1 BRA `(.L_x_22) ;  /* 0x0000000000409947 */ /* 0x000fec0003800000 */
[----:B------:R-:W-:-:S13]  /*0a80*/  FSETP.GEU.FTZ.AND P1, PT, R0, RZ, PT ;  /* 0x000000ff0000720b */ /* 0x000fda0003f3e000 */
[----:B------:R-:W-:Y:S01]  /*0a90*/  @!P1 MOV R12, 0x7fffffff ;  /* 0x7fffffff000c9802 */ /* 0x000fe20000000f00 */
[----:B------:R-:W-:Y:S06]  /*0aa0*/  @!P1 BRA `(.L_x_22) ;  /* 0x0000000000349947 */ /* 0x000fec0003800000 */
[----:B------:R-:W-:-:S13]  /*0ab0*/  FSETP.GTU.FTZ.AND P1, PT, |R0|, +INF , PT ;  /* 0x7f8000000000780b */ /* 0x000fda0003f3c200 */
[----:B------:R-:W-:Y:S01]  /*0ac0*/  @P1 FADD.FTZ R12, R0, 1 ;  /* 0x3f800000000c1421 */ /* 0x000fe20000010000 */
[----:B------:R-:W-:Y:S06]  /*0ad0*/  @P1 BRA `(.L_x_22) ;  /* 0x0000000000281947 */ /* 0x000fec0003800000 */
[----:B------:R-:W-:-:S13]  /*0ae0*/  FSETP.NEU.FTZ.AND P1, PT, |R0|, +INF , PT ;  /* 0x7f8000000000780b */ /* 0x000fda0003f3d200 */
[----:B------:R-:W-:-:S04]  /*0af0*/  @P1 FFMA R13, R0, 1.84467440737095516160e+19, RZ ;  /* 0x5f800000000d1823 */ /* 0x000fc800000000ff */
[----:B------:R-:W0:Y:S02]  /*0b00*/  @P1 MUFU.RSQ R12, R13 ;  /* 0x0000000d000c1308 */ /* 0x000e240000001400 */
[----:B0-----:R-:W-:Y:S01]  /*0b10*/  @P1 FMUL.FTZ R14, R13, R12 ;  /* 0x0000000c0d0e1220 */ /* 0x001fe20000410000 */
[----:B------:R-:W-:Y:S01]  /*0b20*/  @P1 FMUL.FTZ R16, R12, 0.5 ;  /* 0x3f0000000c101820 */ /* 0x000fe20000410000 */
[----:B------:R-:W-:Y:S02]  /*0b30*/  @!P1 MOV R12, R0 ;  /* 0x00000000000c9202 */ /* 0x000fe40000000f00 */
[----:B------:R-:W-:-:S04]  /*0b40*/  @P1 FADD.FTZ R15, -R14, -RZ ;  /* 0x800000ff0e0f1221 */ /* 0x000fc80000010100 */
[----:B------:R-:W-:-:S04]  /*0b50*/  @P1 FFMA R15, R14, R15, R13 ;  /* 0x0000000f0e0f1223 */ /* 0x000fc8000000000d */
[----:B------:R-:W-:-:S04]  /*0b60*/  @P1 FFMA R15, R15, R16, R14 ;  /* 0x000000100f0f1223 */ /* 0x000fc8000000000e */
[----:B------:R-:W-:-:S07]  /*0b70*/  @P1 FMUL.FTZ R12, R15, 2.3283064365386962891e-10 ;  /* 0x2f8000000f0c1820 */ /* 0x000fce0000410000 */
.L_x_22:
[----:B------:R-:W-:Y:S02]  /*0b80*/  HFMA2 R13, -RZ, RZ, 0, 0 ;  /* 0x00000000ff0d7431 */ /* 0x000fe400000001ff */
[----:B------:R-:W-:Y:S01]  /*0b90*/  IMAD.MOV.U32 R0, RZ, RZ, R12 ;  /* 0x000000ffff007224 */ /* 0x000fe200078e000c */
[----:B------:R-:W-:-:S04]  /*0ba0*/  MOV R12, R17 ;  /* 0x00000011000c7202 */ /* 0x000fc80000000f00 */
[----:B------:R-:W-:Y:S05]  /*0bb0*/  RET.REL.NODEC R12 `(_Z9transformPfS_iPi) ;  /* 0xfffffff40c107950 */ /* 0x000fea0003c3ffff */
.L_x_23:
        /* <DEDUP_REMOVED lines=12> */
.L_x_24:


//--------------------- .nv.shared._Z6reducePiS_  --------------------------
	.section	.nv.shared._Z6reducePiS_,"aw",@nobits
	.sectionflags	@""
	.align	16
	.zero		1024


//--------------------- .nv.shared.reserved.0     --------------------------
	.section	.nv.shared.reserved.0,"aw",@nobits
	.weak		__nv_reservedSMEM_offset_0_alias
	.size		__nv_reservedSMEM_offset_0_alias, 0, 64
	.other		__nv_reservedSMEM_offset_0_alias,@"STO_CUDA_RESERVED_SHARED STV_DEFAULT"
__nv_reservedSMEM_offset_0_alias:
	.zero		0
	.zero		64


//--------------------- .nv.shared._Z9transformPfS_iPi --------------------------
	.section	.nv.shared._Z9transformPfS_iPi,"aw",@nobits
	.sectionflags	@""
	.align	16
	.zero		1024


//--------------------- .nv.constant0._Z6reducePiS_ --------------------------
	.section	.nv.constant0._Z6reducePiS_,"a",@progbits
	.sectionflags	@""
	.align	4
.nv.constant0._Z6reducePiS_:
	.zero		912


//--------------------- .nv.constant0._Z9transformPfS_iPi --------------------------
	.section	.nv.constant0._Z9transformPfS_iPi,"a",@progbits
	.sectionflags	@""
	.align	4
.nv.constant0._Z9transformPfS_iPi:
	.zero		928


//--------------------- SYMBOLS --------------------------

	.type		.nv.reservedSmem.offset0,@object
	.size		.nv.reservedSmem.offset0,0x4
	.type		.nv.reservedSmem.cap,@object
	.size		.nv.reservedSmem.cap,0x4
